//
// Generated by NVIDIA NVVM Compiler
//
// Compiler Build ID: CL-36424714
// Cuda compilation tools, release 13.0, V13.0.88
// Based on NVVM 20.0.0
//

.version 9.0
.target sm_100
.address_size 64

	// .globl	_Z11hello_worldv
.extern .func  (.param .b32 func_retval0) vprintf
(
	.param .b64 vprintf_param_0,
	.param .b64 vprintf_param_1
)
;
.global .align 1 .b8 $str[20] = {71, 80, 85, 58, 32, 72, 101, 108, 108, 111, 44, 32, 87, 111, 114, 108, 100, 33, 10};

.visible .entry _Z11hello_worldv()
{
	.reg .b32 	%r<3>;
	.reg .b64 	%rd<3>;

	mov.u64 	%rd1, $str;
	cvta.global.u64 	%rd2, %rd1;
	{ // callseq 0, 0
	.param .b64 param0;
	st.param.b64 	[param0], %rd2;
	.param .b64 param1;
	st.param.b64 	[param1], 0;
	.param .b32 retval0;
	call.uni (retval0), 
	vprintf, 
	(
	param0, 
	param1
	);
	ld.param.b32 	%r1, [retval0];
	} // callseq 0
	ret;

}


// ===== COMPILED SASS (sm_100) =====

	.target	sm_100

	.elftype	@"ET_EXEC"


//--------------------- .note.nv.tkinfo           --------------------------
	.section	.note.nv.tkinfo,"",@"SHT_NOTE"
	.sectionflags	@"SHF_NOTE_NV_TKINFO"
	.tkinfo
        /*0018*/ 	.word	0x00000002
        /*0030*/ 	.string	""
        /*0030*/ 	.string	"ptxas"
        /*0030*/ 	.string	"Cuda compilation tools, release 13.0, V13.0.88"
        /*0030*/ 	.string	"Build cuda_13.0.r13.0/compiler.36424714_0"
        /*0030*/ 	.string	"-arch sm_100 -m 64 "



//--------------------- .note.nv.cuinfo           --------------------------
	.section	.note.nv.cuinfo,"",@"SHT_NOTE"
	.sectionflags	@"SHF_NOTE_NV_CUINFO"
        /*0018*/ 	.short	0x0002
        /*001a*/ 	.short	0x0064
        /*001c*/ 	.short	0x0082
	.zero		2


//--------------------- .nv.info                  --------------------------
	.section	.nv.info,"",@"SHT_CUDA_INFO"
	.align	4


	//----- nvinfo : EIATTR_REGCOUNT
	.align		4
        /*0000*/ 	.byte	0x04, 0x2f
        /*0002*/ 	.short	(.L_2 - .L_1)
	.align		4
.L_1:
        /*0004*/ 	.word	index@(_Z11hello_worldv)
        /*0008*/ 	.word	0x00000018


	//----- nvinfo : EIATTR_FRAME_SIZE
	.align		4
.L_2:
        /*000c*/ 	.byte	0x04, 0x11
        /*000e*/ 	.short	(.L_4 - .L_3)
	.align		4
.L_3:
        /*0010*/ 	.word	index@(_Z11hello_worldv)
        /*0014*/ 	.word	0x00000000


	//----- nvinfo : EIATTR_MIN_STACK_SIZE
	.align		4
.L_4:
        /*0018*/ 	.byte	0x04, 0x12
        /*001a*/ 	.short	(.L_6 - .L_5)
	.align		4
.L_5:
        /*001c*/ 	.word	index@(_Z11hello_worldv)
        /*0020*/ 	.word	0x00000000
.L_6:


//--------------------- .nv.compat                --------------------------
	.section	.nv.compat,"",@"SHT_CUDA_COMPAT_INFO"
	.align	4
        /*0000*/ 	.byte	0x02, 0x09, 0x00, 0x00, 0x02, 0x02, 0x01, 0x00, 0x02, 0x05, 0x05, 0x00, 0x03, 0x07, 0x01, 0x01
        /*0010*/ 	.byte	0x02, 0x03, 0x00, 0x00, 0x02, 0x06, 0x01, 0x00, 0x04, 0x0b, 0x08, 0x00, 0x09, 0x00, 0x00, 0x00
        /*0020*/ 	.byte	0x00, 0x00, 0x00, 0x00


//--------------------- .nv.info._Z11hello_worldv --------------------------
	.section	.nv.info._Z11hello_worldv,"",@"SHT_CUDA_INFO"
	.sectionflags	@""
	.align	4


	//----- nvinfo : EIATTR_CUDA_API_VERSION
	.align		4
        /*0000*/ 	.byte	0x04, 0x37
        /*0002*/ 	.short	(.L_8 - .L_7)
.L_7:
        /*0004*/ 	.word	0x00000082


	//----- nvinfo : EIATTR_SPARSE_MMA_MASK
	.align		4
.L_8:
        /*0008*/ 	.byte	0x03, 0x50
        /*000a*/ 	.short	0x0000


	//----- nvinfo : EIATTR_MAXREG_COUNT
	.align		4
        /*000c*/ 	.byte	0x03, 0x1b
        /*000e*/ 	.short	0x00ff


	//----- nvinfo : EIATTR_EXTERNS
	.align		4
        /*0010*/ 	.byte	0x04, 0x0f
        /*0012*/ 	.short	(.L_10 - .L_9)


	//   ....[0]....
	.align		4
.L_9:
        /*0014*/ 	.word	index@(vprintf)


	//----- nvinfo : EIATTR_MERCURY_ISA_VERSION
	.align		4
.L_10:
        /*0018*/ 	.byte	0x03, 0x5f
        /*001a*/ 	.short	0x0101


	//----- nvinfo : EIATTR_VRC_CTA_INIT_COUNT
	.align		4
        /*001c*/ 	.byte	0x02, 0x4a
	.zero		1
	.zero		1


	//----- nvinfo : EIATTR_SYSCALL_OFFSETS
	.align		4
        /*0020*/ 	.byte	0x04, 0x46
        /*0022*/ 	.short	(.L_12 - .L_11)


	//   ....[0]....
.L_11:
        /*0024*/ 	.word	0x00000080


	//----- nvinfo : EIATTR_EXIT_INSTR_OFFSETS
	.align		4
.L_12:
        /*0028*/ 	.byte	0x04, 0x1c
        /*002a*/ 	.short	(.L_14 - .L_13)


	//   ....[0]....
.L_13:
        /*002c*/ 	.word	0x00000090


	//----- nvinfo : EIATTR_SW_WAR
	.align		4
.L_14:
        /*0030*/ 	.byte	0x04, 0x36
        /*0032*/ 	.short	(.L_16 - .L_15)
.L_15:
        /*0034*/ 	.word	0x00000008
.L_16:


//--------------------- .nv.callgraph             --------------------------
	.section	.nv.callgraph,"",@"SHT_CUDA_CALLGRAPH"
	.align	4
	.sectionentsize	8
	.align		4
        /*0000*/ 	.word	0x00000000
	.align		4
        /*0004*/ 	.word	0xffffffff
	.align		4
        /*0008*/ 	.word	index@(_Z11hello_worldv)
	.align		4
        /*000c*/ 	.word	index@(vprintf)
	.align		4
        /*0010*/ 	.word	0x00000000
	.align		4
        /*0014*/ 	.word	0xfffffffe
	.align		4
        /*0018*/ 	.word	0x00000000
	.align		4
        /*001c*/ 	.word	0xfffffffd
	.align		4
        /*0020*/ 	.word	0x00000000
	.align		4
        /*0024*/ 	.word	0xfffffffc


//--------------------- .nv.constant4             --------------------------
	.section	.nv.constant4,"a",@progbits
	.align	8
	.align		8
.nv.constant4:
        /*0000*/ 	.dword	vprintf
	.align		8
        /*0008*/ 	.dword	$str


//--------------------- .text._Z11hello_worldv    --------------------------
	.section	.text._Z11hello_worldv,"ax",@progbits
	.align	128
        .global         _Z11hello_worldv
        .type           _Z11hello_worldv,@function
        .size           _Z11hello_worldv,(.L_x_2 - _Z11hello_worldv)
        .other          _Z11hello_worldv,@"STO_CUDA_ENTRY STV_DEFAULT"
_Z11hello_worldv:
.text._Z11hello_worldv:
[----:B------:R-:W0:Y:S01]  /*0000*/  LDC R1, c[0x0][0x37c] ;  /* 0x0000df00ff017b82 */ /* 0x000e220000000800 */
[----:B------:R-:W-:Y:S01]  /*0010*/  MOV R0, 0x0 ;  /* 0x0000000000007802 */ /* 0x000fe20000000f00 */
[----:B------:R-:W1:Y:S01]  /*0020*/  LDCU.64 UR4, c[0x4][0x8] ;  /* 0x01000100ff0477ac */ /* 0x000e620008000a00 */
[----:B------:R-:W-:-:S05]  /*0030*/  CS2R R6, SRZ ;  /* 0x0000000000067805 */ /* 0x000fca000001ff00 */
[----:B------:R2:W3:Y:S01]  /*0040*/  LDC.64 R2, c[0x4][R0] ;  /* 0x0100000000027b82 */ /* 0x0004e20000000a00 */
[----:B-1----:R-:W-:Y:S02]  /*0050*/  IMAD.U32 R4, RZ, RZ, UR4 ;  /* 0x00000004ff047e24 */ /* 0x002fe4000f8e00ff */
[----:B--2---:R-:W-:-:S07]  /*0060*/  IMAD.U32 R5, RZ, RZ, UR5 ;  /* 0x00000005ff057e24 */ /* 0x004fce000f8e00ff */
[----:B------:R-:W-:-:S07]  /*0070*/  LEPC R20, `(.L_x_0) ;  /* 0x000000001014794e */ /* 0x000fce0000000000 */
[----:B0--3--:R-:W-:Y:S05]  /*0080*/  CALL.ABS.NOINC R2 ;  /* 0x0000000002007343 */ /* 0x009fea0003c00000 */
.L_x_0:
[----:B------:R-:W-:Y:S05]  /*0090*/  EXIT ;  /* 0x000000000000794d */ /* 0x000fea0003800000 */
.L_x_1:
[----:B------:R-:W-:-:S00]  /*00a0*/  BRA `(.L_x_1) ;  /* 0xfffffffc00fc7947 */ /* 0x000fc0000383ffff */
[----:B------:R-:W-:-:S00]  /*00b0*/  NOP ;  /* 0x0000000000007918 */ /* 0x000fc00000000000 */
        /* <DEDUP_REMOVED lines=12> */
.L_x_2:


//--------------------- .nv.global.init           --------------------------
	.section	.nv.global.init,"aw",@progbits
.nv.global.init:
	.type		$str,@object
	.size		$str,(.L_0 - $str)
$str:
        /*0000*/ 	.byte	0x47, 0x50, 0x55, 0x3a, 0x20, 0x48, 0x65, 0x6c, 0x6c, 0x6f, 0x2c, 0x20, 0x57, 0x6f, 0x72, 0x6c
        /*0010*/ 	.byte	0x64, 0x21, 0x0a, 0x00
.L_0:


//--------------------- .nv.shared.reserved.0     --------------------------
	.section	.nv.shared.reserved.0,"aw",@nobits
	.weak		__nv_reservedSMEM_offset_0_alias
	.size		__nv_reservedSMEM_offset_0_alias, 0, 64
	.other		__nv_reservedSMEM_offset_0_alias,@"STO_CUDA_RESERVED_SHARED STV_DEFAULT"
__nv_reservedSMEM_offset_0_alias:
	.zero		0
	.zero		64


//--------------------- .nv.constant0._Z11hello_worldv --------------------------
	.section	.nv.constant0._Z11hello_worldv,"a",@progbits
	.sectionflags	@""
	.align	4
.nv.constant0._Z11hello_worldv:
	.zero		896


//--------------------- SYMBOLS --------------------------

	.type		.nv.reservedSmem.offset0,@object
	.size		.nv.reservedSmem.offset0,0x4
	.type		vprintf,@function
